//
// Generated by NVIDIA NVVM Compiler
//
// Compiler Build ID: CL-36424714
// Cuda compilation tools, release 13.0, V13.0.88
// Based on NVVM 20.0.0
//

.version 9.0
.target sm_100
.address_size 64

	// .globl	_Z6reducePiS_i
// _ZZ6reducePiS_iE2sa has been demoted

.visible .entry _Z6reducePiS_i(
	.param .u64 .ptr .align 1 _Z6reducePiS_i_param_0,
	.param .u64 .ptr .align 1 _Z6reducePiS_i_param_1,
	.param .u32 _Z6reducePiS_i_param_2
)
{
	.reg .pred 	%p<6>;
	.reg .b32 	%r<27>;
	.reg .b64 	%rd<13>;
	// demoted variable
	.shared .align 4 .b8 _ZZ6reducePiS_iE2sa[4096];
	ld.param.u64 	%rd3, [_Z6reducePiS_i_param_0];
	ld.param.u64 	%rd2, [_Z6reducePiS_i_param_1];
	ld.param.u32 	%r12, [_Z6reducePiS_i_param_2];
	cvta.to.global.u64 	%rd1, %rd3;
	mov.u32 	%r1, %tid.x;
	mov.u32 	%r2, %ctaid.x;
	mov.u32 	%r26, %ntid.x;
	mul.lo.s32 	%r13, %r26, %r2;
	shl.b32 	%r14, %r13, 1;
	add.s32 	%r4, %r14, %r1;
	add.s32 	%r5, %r4, %r26;
	setp.lt.u32 	%p1, %r5, %r12;
	@%p1 bra 	$L__BB0_2;
	mul.wide.s32 	%rd4, %r4, 4;
	add.s64 	%rd5, %rd1, %rd4;
	ld.global.u32 	%r25, [%rd5];
	bra.uni 	$L__BB0_3;
$L__BB0_2:
	mul.wide.s32 	%rd6, %r4, 4;
	add.s64 	%rd7, %rd1, %rd6;
	ld.global.u32 	%r15, [%rd7];
	mul.wide.u32 	%rd8, %r5, 4;
	add.s64 	%rd9, %rd1, %rd8;
	ld.global.u32 	%r16, [%rd9];
	add.s32 	%r25, %r16, %r15;
$L__BB0_3:
	shl.b32 	%r17, %r1, 2;
	mov.u32 	%r18, _ZZ6reducePiS_iE2sa;
	add.s32 	%r9, %r18, %r17;
	st.shared.u32 	[%r9], %r25;
	bar.sync 	0;
	setp.lt.u32 	%p2, %r26, 2;
	@%p2 bra 	$L__BB0_7;
$L__BB0_4:
	shr.u32 	%r11, %r26, 1;
	setp.ge.u32 	%p3, %r1, %r11;
	@%p3 bra 	$L__BB0_6;
	ld.shared.u32 	%r19, [%r9];
	shl.b32 	%r20, %r11, 2;
	add.s32 	%r21, %r9, %r20;
	ld.shared.u32 	%r22, [%r21];
	add.s32 	%r23, %r22, %r19;
	st.shared.u32 	[%r9], %r23;
$L__BB0_6:
	bar.sync 	0;
	setp.gt.u32 	%p4, %r26, 3;
	mov.u32 	%r26, %r11;
	@%p4 bra 	$L__BB0_4;
$L__BB0_7:
	setp.ne.s32 	%p5, %r1, 0;
	@%p5 bra 	$L__BB0_9;
	ld.shared.u32 	%r24, [_ZZ6reducePiS_iE2sa];
	cvta.to.global.u64 	%rd10, %rd2;
	mul.wide.u32 	%rd11, %r2, 4;
	add.s64 	%rd12, %rd10, %rd11;
	st.global.u32 	[%rd12], %r24;
$L__BB0_9:
	ret;

}


// ===== COMPILED SASS (sm_100) =====

	.target	sm_100

	.elftype	@"ET_EXEC"


//--------------------- .note.nv.tkinfo           --------------------------
	.section	.note.nv.tkinfo,"",@"SHT_NOTE"
	.sectionflags	@"SHF_NOTE_NV_TKINFO"
	.tkinfo
        /*0018*/ 	.word	0x00000002
        /*0030*/ 	.string	""
        /*0030*/ 	.string	"ptxas"
        /*0030*/ 	.string	"Cuda compilation tools, release 13.0, V13.0.88"
        /*0030*/ 	.string	"Build cuda_13.0.r13.0/compiler.36424714_0"
        /*0030*/ 	.string	"-arch sm_100 -m 64 "



//--------------------- .note.nv.cuinfo           --------------------------
	.section	.note.nv.cuinfo,"",@"SHT_NOTE"
	.sectionflags	@"SHF_NOTE_NV_CUINFO"
        /*0018*/ 	.short	0x0002
        /*001a*/ 	.short	0x0064
        /*001c*/ 	.short	0x0082
	.zero		2


//--------------------- .nv.info                  --------------------------
	.section	.nv.info,"",@"SHT_CUDA_INFO"
	.align	4


	//----- nvinfo : EIATTR_REGCOUNT
	.align		4
        /*0000*/ 	.byte	0x04, 0x2f
        /*0002*/ 	.short	(.L_1 - .L_0)
	.align		4
.L_0:
        /*0004*/ 	.word	index@(_Z6reducePiS_i)
        /*0008*/ 	.word	0x0000000e


	//----- nvinfo : EIATTR_FRAME_SIZE
	.align		4
.L_1:
        /*000c*/ 	.byte	0x04, 0x11
        /*000e*/ 	.short	(.L_3 - .L_2)
	.align		4
.L_2:
        /*0010*/ 	.word	index@(_Z6reducePiS_i)
        /*0014*/ 	.word	0x00000000


	//----- nvinfo : EIATTR_MIN_STACK_SIZE
	.align		4
.L_3:
        /*0018*/ 	.byte	0x04, 0x12
        /*001a*/ 	.short	(.L_5 - .L_4)
	.align		4
.L_4:
        /*001c*/ 	.word	index@(_Z6reducePiS_i)
        /*0020*/ 	.word	0x00000000
.L_5:


//--------------------- .nv.compat                --------------------------
	.section	.nv.compat,"",@"SHT_CUDA_COMPAT_INFO"
	.align	4
        /*0000*/ 	.byte	0x02, 0x09, 0x00, 0x00, 0x02, 0x02, 0x01, 0x00, 0x02, 0x05, 0x05, 0x00, 0x03, 0x07, 0x01, 0x01
        /*0010*/ 	.byte	0x02, 0x03, 0x00, 0x00, 0x02, 0x06, 0x01, 0x00, 0x04, 0x0b, 0x08, 0x00, 0x09, 0x00, 0x00, 0x00
        /*0020*/ 	.byte	0x00, 0x00, 0x00, 0x00


//--------------------- .nv.info._Z6reducePiS_i   --------------------------
	.section	.nv.info._Z6reducePiS_i,"",@"SHT_CUDA_INFO"
	.sectionflags	@""
	.align	4


	//----- nvinfo : EIATTR_CUDA_API_VERSION
	.align		4
        /*0000*/ 	.byte	0x04, 0x37
        /*0002*/ 	.short	(.L_7 - .L_6)
.L_6:
        /*0004*/ 	.word	0x00000082


	//----- nvinfo : EIATTR_KPARAM_INFO
	.align		4
.L_7:
        /*0008*/ 	.byte	0x04, 0x17
        /*000a*/ 	.short	(.L_9 - .L_8)
.L_8:
        /*000c*/ 	.word	0x00000000
        /*0010*/ 	.short	0x0002
        /*0012*/ 	.short	0x0010
        /*0014*/ 	.byte	0x00, 0xf0, 0x11, 0x00


	//----- nvinfo : EIATTR_KPARAM_INFO
	.align		4
.L_9:
        /*0018*/ 	.byte	0x04, 0x17
        /*001a*/ 	.short	(.L_11 - .L_10)
.L_10:
        /*001c*/ 	.word	0x00000000
        /*0020*/ 	.short	0x0001
        /*0022*/ 	.short	0x0008
        /*0024*/ 	.byte	0x00, 0xf5, 0x21, 0x00


	//----- nvinfo : EIATTR_KPARAM_INFO
	.align		4
.L_11:
        /*0028*/ 	.byte	0x04, 0x17
        /*002a*/ 	.short	(.L_13 - .L_12)
.L_12:
        /*002c*/ 	.word	0x00000000
        /*0030*/ 	.short	0x0000
        /*0032*/ 	.short	0x0000
        /*0034*/ 	.byte	0x00, 0xf5, 0x21, 0x00


	//----- nvinfo : EIATTR_SPARSE_MMA_MASK
	.align		4
.L_13:
        /*0038*/ 	.byte	0x03, 0x50
        /*003a*/ 	.short	0x0000


	//----- nvinfo : EIATTR_MAXREG_COUNT
	.align		4
        /*003c*/ 	.byte	0x03, 0x1b
        /*003e*/ 	.short	0x00ff


	//----- nvinfo : EIATTR_NUM_BARRIERS
	.align		4
        /*0040*/ 	.byte	0x02, 0x4c
        /*0042*/ 	.byte	0x01
	.zero		1


	//----- nvinfo : EIATTR_MERCURY_ISA_VERSION
	.align		4
        /*0044*/ 	.byte	0x03, 0x5f
        /*0046*/ 	.short	0x0101


	//----- nvinfo : EIATTR_VRC_CTA_INIT_COUNT
	.align		4
        /*0048*/ 	.byte	0x02, 0x4a
	.zero		1
	.zero		1


	//----- nvinfo : EIATTR_EXIT_INSTR_OFFSETS
	.align		4
        /*004c*/ 	.byte	0x04, 0x1c
        /*004e*/ 	.short	(.L_15 - .L_14)


	//   ....[0]....
.L_14:
        /*0050*/ 	.word	0x00000250


	//   ....[1]....
        /*0054*/ 	.word	0x000002d0


	//----- nvinfo : EIATTR_CBANK_PARAM_SIZE
	.align		4
.L_15:
        /*0058*/ 	.byte	0x03, 0x19
        /*005a*/ 	.short	0x0014


	//----- nvinfo : EIATTR_PARAM_CBANK
	.align		4
        /*005c*/ 	.byte	0x04, 0x0a
        /*005e*/ 	.short	(.L_17 - .L_16)
	.align		4
.L_16:
        /*0060*/ 	.word	index@(.nv.constant0._Z6reducePiS_i)
        /*0064*/ 	.short	0x0380
        /*0066*/ 	.short	0x0014


	//----- nvinfo : EIATTR_SW_WAR
	.align		4
.L_17:
        /*0068*/ 	.byte	0x04, 0x36
        /*006a*/ 	.short	(.L_19 - .L_18)
.L_18:
        /*006c*/ 	.word	0x00000008
.L_19:


//--------------------- .nv.callgraph             --------------------------
	.section	.nv.callgraph,"",@"SHT_CUDA_CALLGRAPH"
	.align	4
	.sectionentsize	8
	.align		4
        /*0000*/ 	.word	0x00000000
	.align		4
        /*0004*/ 	.word	0xffffffff
	.align		4
        /*0008*/ 	.word	0x00000000
	.align		4
        /*000c*/ 	.word	0xfffffffe
	.align		4
        /*0010*/ 	.word	0x00000000
	.align		4
        /*0014*/ 	.word	0xfffffffd
	.align		4
        /*0018*/ 	.word	0x00000000
	.align		4
        /*001c*/ 	.word	0xfffffffc


//--------------------- .text._Z6reducePiS_i      --------------------------
	.section	.text._Z6reducePiS_i,"ax",@progbits
	.align	128
        .global         _Z6reducePiS_i
        .type           _Z6reducePiS_i,@function
        .size           _Z6reducePiS_i,(.L_x_3 - _Z6reducePiS_i)
        .other          _Z6reducePiS_i,@"STO_CUDA_ENTRY STV_DEFAULT"
_Z6reducePiS_i:
.text._Z6reducePiS_i:
[----:B------:R-:W-:Y:S01]  /*0000*/  LDC R1, c[0x0][0x37c] ;  /* 0x0000df00ff017b82 */ /* 0x000fe20000000800 */
[----:B------:R-:W0:Y:S01]  /*0010*/  S2R R11, SR_CTAID.X ;  /* 0x00000000000b7919 */ /* 0x000e220000002500 */
[----:B------:R-:W0:Y:S06]  /*0020*/  LDCU UR8, c[0x0][0x360] ;  /* 0x00006c00ff0877ac */ /* 0x000e2c0008000800 */
[----:B------:R-:W1:Y:S01]  /*0030*/  LDC.64 R4, c[0x0][0x380] ;  /* 0x0000e000ff047b82 */ /* 0x000e620000000a00 */
[----:B------:R-:W2:Y:S01]  /*0040*/  S2R R9, SR_TID.X ;  /* 0x0000000000097919 */ /* 0x000ea20000002100 */
[----:B------:R-:W3:Y:S01]  /*0050*/  LDCU UR4, c[0x0][0x390] ;  /* 0x00007200ff0477ac */ /* 0x000ee20008000800 */
[----:B------:R-:W4:Y:S01]  /*0060*/  LDCU.64 UR6, c[0x0][0x358] ;  /* 0x00006b00ff0677ac */ /* 0x000f220008000a00 */
[----:B0-----:R-:W-:-:S04]  /*0070*/  IMAD R0, R11, UR8, RZ ;  /* 0x000000080b007c24 */ /* 0x001fc8000f8e02ff */
[----:B--2---:R-:W-:-:S04]  /*0080*/  IMAD R3, R0, 0x2, R9 ;  /* 0x0000000200037824 */ /* 0x004fc800078e0209 */
[C---:B------:R-:W-:Y:S02]  /*0090*/  VIADD R7, R3.reuse, UR8 ;  /* 0x0000000803077c36 */ /* 0x040fe40008000000 */
[----:B-1----:R-:W-:-:S03]  /*00a0*/  IMAD.WIDE R2, R3, 0x4, R4 ;  /* 0x0000000403027825 */ /* 0x002fc600078e0204 */
[C---:B---3--:R-:W-:Y:S02]  /*00b0*/  ISETP.GE.U32.AND P1, PT, R7.reuse, UR4, PT ;  /* 0x0000000407007c0c */ /* 0x048fe4000bf26070 */
[----:B----4-:R-:W2:Y:S11]  /*00c0*/  LDG.E R6, desc[UR6][R2.64] ;  /* 0x0000000602067981 */ /* 0x010eb6000c1e1900 */
[----:B------:R-:W-:-:S06]  /*00d0*/  @!P1 IMAD.WIDE.U32 R4, R7, 0x4, R4 ;  /* 0x0000000407049825 */ /* 0x000fcc00078e0004 */
[----:B------:R-:W2:Y:S01]  /*00e0*/  @!P1 LDG.E R5, desc[UR6][R4.64] ;  /* 0x0000000604059981 */ /* 0x000ea2000c1e1900 */
[----:B------:R-:W0:Y:S01]  /*00f0*/  S2UR UR5, SR_CgaCtaId ;  /* 0x00000000000579c3 */ /* 0x000e220000008800 */
[----:B------:R-:W-:Y:S01]  /*0100*/  MOV R0, UR8 ;  /* 0x0000000800007c02 */ /* 0x000fe20008000f00 */
[----:B------:R-:W-:-:S03]  /*0110*/  UMOV UR4, 0x400 ;  /* 0x0000040000047882 */ /* 0x000fc60000000000 */
[----:B------:R-:W-:Y:S01]  /*0120*/  ISETP.GE.U32.AND P0, PT, R0, 0x2, PT ;  /* 0x000000020000780c */ /* 0x000fe20003f06070 */
[----:B0-----:R-:W-:-:S06]  /*0130*/  ULEA UR4, UR5, UR4, 0x18 ;  /* 0x0000000405047291 */ /* 0x001fcc000f8ec0ff */
[C---:B------:R-:W-:Y:S01]  /*0140*/  LEA R7, R9.reuse, UR4, 0x2 ;  /* 0x0000000409077c11 */ /* 0x040fe2000f8e10ff */
[----:B--2---:R-:W-:Y:S01]  /*0150*/  @!P1 IMAD.IADD R6, R6, 0x1, R5 ;  /* 0x0000000106069824 */ /* 0x004fe200078e0205 */
[----:B------:R-:W-:-:S04]  /*0160*/  ISETP.NE.AND P1, PT, R9, RZ, PT ;  /* 0x000000ff0900720c */ /* 0x000fc80003f25270 */
[----:B------:R0:W-:Y:S01]  /*0170*/  STS [R7], R6 ;  /* 0x0000000607007388 */ /* 0x0001e20000000800 */
[----:B------:R-:W-:Y:S06]  /*0180*/  BAR.SYNC.DEFER_BLOCKING 0x0 ;  /* 0x0000000000007b1d */ /* 0x000fec0000010000 */
[----:B------:R-:W-:Y:S05]  /*0190*/  @!P0 BRA `(.L_x_0) ;  /* 0x00000000002c8947 */ /* 0x000fea0003800000 */
.L_x_1:
[----:B------:R-:W-:-:S04]  /*01a0*/  SHF.R.U32.HI R4, RZ, 0x1, R0 ;  /* 0x00000001ff047819 */ /* 0x000fc80000011600 */
[----:B------:R-:W-:-:S13]  /*01b0*/  ISETP.GE.U32.AND P0, PT, R9, R4, PT ;  /* 0x000000040900720c */ /* 0x000fda0003f06070 */
[----:B------:R-:W-:Y:S01]  /*01c0*/  @!P0 LEA R3, R4, R7, 0x2 ;  /* 0x0000000704038211 */ /* 0x000fe200078e10ff */
[----:B------:R-:W-:Y:S05]  /*01d0*/  @!P0 LDS R2, [R7] ;  /* 0x0000000007028984 */ /* 0x000fea0000000800 */
[----:B------:R-:W1:Y:S02]  /*01e0*/  @!P0 LDS R3, [R3] ;  /* 0x0000000003038984 */ /* 0x000e640000000800 */
[----:B-1----:R-:W-:-:S05]  /*01f0*/  @!P0 IMAD.IADD R2, R2, 0x1, R3 ;  /* 0x0000000102028824 */ /* 0x002fca00078e0203 */
[----:B------:R1:W-:Y:S01]  /*0200*/  @!P0 STS [R7], R2 ;  /* 0x0000000207008388 */ /* 0x0003e20000000800 */
[----:B------:R-:W-:Y:S01]  /*0210*/  BAR.SYNC.DEFER_BLOCKING 0x0 ;  /* 0x0000000000007b1d */ /* 0x000fe20000010000 */
[----:B------:R-:W-:Y:S02]  /*0220*/  ISETP.GT.U32.AND P0, PT, R0, 0x3, PT ;  /* 0x000000030000780c */ /* 0x000fe40003f04070 */
[----:B------:R-:W-:-:S11]  /*0230*/  MOV R0, R4 ;  /* 0x0000000400007202 */ /* 0x000fd60000000f00 */
[----:B-1----:R-:W-:Y:S05]  /*0240*/  @P0 BRA `(.L_x_1) ;  /* 0xfffffffc00d40947 */ /* 0x002fea000383ffff */
.L_x_0:
[----:B------:R-:W-:Y:S05]  /*0250*/  @P1 EXIT ;  /* 0x000000000000194d */ /* 0x000fea0003800000 */
[----:B------:R-:W1:Y:S01]  /*0260*/  S2UR UR5, SR_CgaCtaId ;  /* 0x00000000000579c3 */ /* 0x000e620000008800 */
[----:B------:R-:W-:-:S07]  /*0270*/  UMOV UR4, 0x400 ;  /* 0x0000040000047882 */ /* 0x000fce0000000000 */
[----:B------:R-:W2:Y:S01]  /*0280*/  LDC.64 R2, c[0x0][0x388] ;  /* 0x0000e200ff027b82 */ /* 0x000ea20000000a00 */
[----:B-1----:R-:W-:Y:S01]  /*0290*/  ULEA UR4, UR5, UR4, 0x18 ;  /* 0x0000000405047291 */ /* 0x002fe2000f8ec0ff */
[----:B--2---:R-:W-:-:S08]  /*02a0*/  IMAD.WIDE.U32 R2, R11, 0x4, R2 ;  /* 0x000000040b027825 */ /* 0x004fd000078e0002 */
[----:B------:R-:W1:Y:S04]  /*02b0*/  LDS R5, [UR4] ;  /* 0x00000004ff057984 */ /* 0x000e680008000800 */
[----:B-1----:R-:W-:Y:S01]  /*02c0*/  STG.E desc[UR6][R2.64], R5 ;  /* 0x0000000502007986 */ /* 0x002fe2000c101906 */
[----:B------:R-:W-:Y:S05]  /*02d0*/  EXIT ;  /* 0x000000000000794d */ /* 0x000fea0003800000 */
.L_x_2:
[----:B------:R-:W-:-:S00]  /*02e0*/  BRA `(.L_x_2) ;  /* 0xfffffffc00fc7947 */ /* 0x000fc0000383ffff */
[----:B------:R-:W-:-:S00]  /*02f0*/  NOP ;  /* 0x0000000000007918 */ /* 0x000fc00000000000 */
        /* <DEDUP_REMOVED lines=8> */
.L_x_3:


//--------------------- .nv.shared._Z6reducePiS_i --------------------------
	.section	.nv.shared._Z6reducePiS_i,"aw",@nobits
	.sectionflags	@""
	.align	4
.nv.shared._Z6reducePiS_i:
	.zero		5120


//--------------------- .nv.shared.reserved.0     --------------------------
	.section	.nv.shared.reserved.0,"aw",@nobits
	.weak		__nv_reservedSMEM_offset_0_alias
	.size		__nv_reservedSMEM_offset_0_alias, 0, 64
	.other		__nv_reservedSMEM_offset_0_alias,@"STO_CUDA_RESERVED_SHARED STV_DEFAULT"
__nv_reservedSMEM_offset_0_alias:
	.zero		0
	.zero		64


//--------------------- .nv.constant0._Z6reducePiS_i --------------------------
	.section	.nv.constant0._Z6reducePiS_i,"a",@progbits
	.sectionflags	@""
	.align	4
.nv.constant0._Z6reducePiS_i:
	.zero		916


//--------------------- SYMBOLS --------------------------

	.type		.nv.reservedSmem.offset0,@object
	.size		.nv.reservedSmem.offset0,0x4
	.type		.nv.reservedSmem.cap,@object
	.size		.nv.reservedSmem.cap,0x4
